//
// Generated by NVIDIA NVVM Compiler
//
// Compiler Build ID: CL-36424714
// Cuda compilation tools, release 13.0, V13.0.88
// Based on NVVM 20.0.0
//

.version 9.0
.target sm_100
.address_size 64

	// .globl	_Z17gpu_global_memoryPi

.visible .entry _Z17gpu_global_memoryPi(
	.param .u64 .ptr .align 1 _Z17gpu_global_memoryPi_param_0
)
{
	.reg .b32 	%r<2>;
	.reg .b64 	%rd<5>;

	ld.param.u64 	%rd1, [_Z17gpu_global_memoryPi_param_0];
	cvta.to.global.u64 	%rd2, %rd1;
	mov.u32 	%r1, %tid.x;
	mul.wide.u32 	%rd3, %r1, 4;
	add.s64 	%rd4, %rd2, %rd3;
	st.global.u32 	[%rd4], %r1;
	ret;

}


// ===== COMPILED SASS (sm_100) =====

	.target	sm_100

	.elftype	@"ET_EXEC"


//--------------------- .note.nv.tkinfo           --------------------------
	.section	.note.nv.tkinfo,"",@"SHT_NOTE"
	.sectionflags	@"SHF_NOTE_NV_TKINFO"
	.tkinfo
        /*0018*/ 	.word	0x00000002
        /*0030*/ 	.string	""
        /*0030*/ 	.string	"ptxas"
        /*0030*/ 	.string	"Cuda compilation tools, release 13.0, V13.0.88"
        /*0030*/ 	.string	"Build cuda_13.0.r13.0/compiler.36424714_0"
        /*0030*/ 	.string	"-arch sm_100 -m 64 "



//--------------------- .note.nv.cuinfo           --------------------------
	.section	.note.nv.cuinfo,"",@"SHT_NOTE"
	.sectionflags	@"SHF_NOTE_NV_CUINFO"
        /*0018*/ 	.short	0x0002
        /*001a*/ 	.short	0x0064
        /*001c*/ 	.short	0x0082
	.zero		2


//--------------------- .nv.info                  --------------------------
	.section	.nv.info,"",@"SHT_CUDA_INFO"
	.align	4


	//----- nvinfo : EIATTR_REGCOUNT
	.align		4
        /*0000*/ 	.byte	0x04, 0x2f
        /*0002*/ 	.short	(.L_1 - .L_0)
	.align		4
.L_0:
        /*0004*/ 	.word	index@(_Z17gpu_global_memoryPi)
        /*0008*/ 	.word	0x00000008


	//----- nvinfo : EIATTR_FRAME_SIZE
	.align		4
.L_1:
        /*000c*/ 	.byte	0x04, 0x11
        /*000e*/ 	.short	(.L_3 - .L_2)
	.align		4
.L_2:
        /*0010*/ 	.word	index@(_Z17gpu_global_memoryPi)
        /*0014*/ 	.word	0x00000000


	//----- nvinfo : EIATTR_MIN_STACK_SIZE
	.align		4
.L_3:
        /*0018*/ 	.byte	0x04, 0x12
        /*001a*/ 	.short	(.L_5 - .L_4)
	.align		4
.L_4:
        /*001c*/ 	.word	index@(_Z17gpu_global_memoryPi)
        /*0020*/ 	.word	0x00000000
.L_5:


//--------------------- .nv.compat                --------------------------
	.section	.nv.compat,"",@"SHT_CUDA_COMPAT_INFO"
	.align	4
        /*0000*/ 	.byte	0x02, 0x09, 0x00, 0x00, 0x02, 0x02, 0x01, 0x00, 0x02, 0x05, 0x05, 0x00, 0x03, 0x07, 0x01, 0x01
        /*0010*/ 	.byte	0x02, 0x03, 0x00, 0x00, 0x02, 0x06, 0x01, 0x00, 0x04, 0x0b, 0x08, 0x00, 0x09, 0x00, 0x00, 0x00
        /*0020*/ 	.byte	0x00, 0x00, 0x00, 0x00


//--------------------- .nv.info._Z17gpu_global_memoryPi --------------------------
	.section	.nv.info._Z17gpu_global_memoryPi,"",@"SHT_CUDA_INFO"
	.sectionflags	@""
	.align	4


	//----- nvinfo : EIATTR_CUDA_API_VERSION
	.align		4
        /*0000*/ 	.byte	0x04, 0x37
        /*0002*/ 	.short	(.L_7 - .L_6)
.L_6:
        /*0004*/ 	.word	0x00000082


	//----- nvinfo : EIATTR_KPARAM_INFO
	.align		4
.L_7:
        /*0008*/ 	.byte	0x04, 0x17
        /*000a*/ 	.short	(.L_9 - .L_8)
.L_8:
        /*000c*/ 	.word	0x00000000
        /*0010*/ 	.short	0x0000
        /*0012*/ 	.short	0x0000
        /*0014*/ 	.byte	0x00, 0xf5, 0x21, 0x00


	//----- nvinfo : EIATTR_SPARSE_MMA_MASK
	.align		4
.L_9:
        /*0018*/ 	.byte	0x03, 0x50
        /*001a*/ 	.short	0x0000


	//----- nvinfo : EIATTR_MAXREG_COUNT
	.align		4
        /*001c*/ 	.byte	0x03, 0x1b
        /*001e*/ 	.short	0x00ff


	//----- nvinfo : EIATTR_MERCURY_ISA_VERSION
	.align		4
        /*0020*/ 	.byte	0x03, 0x5f
        /*0022*/ 	.short	0x0101


	//----- nvinfo : EIATTR_VRC_CTA_INIT_COUNT
	.align		4
        /*0024*/ 	.byte	0x02, 0x4a
	.zero		1
	.zero		1


	//----- nvinfo : EIATTR_EXIT_INSTR_OFFSETS
	.align		4
        /*0028*/ 	.byte	0x04, 0x1c
        /*002a*/ 	.short	(.L_11 - .L_10)


	//   ....[0]....
.L_10:
        /*002c*/ 	.word	0x00000060


	//----- nvinfo : EIATTR_CBANK_PARAM_SIZE
	.align		4
.L_11:
        /*0030*/ 	.byte	0x03, 0x19
        /*0032*/ 	.short	0x0008


	//----- nvinfo : EIATTR_PARAM_CBANK
	.align		4
        /*0034*/ 	.byte	0x04, 0x0a
        /*0036*/ 	.short	(.L_13 - .L_12)
	.align		4
.L_12:
        /*0038*/ 	.word	index@(.nv.constant0._Z17gpu_global_memoryPi)
        /*003c*/ 	.short	0x0380
        /*003e*/ 	.short	0x0008


	//----- nvinfo : EIATTR_SW_WAR
	.align		4
.L_13:
        /*0040*/ 	.byte	0x04, 0x36
        /*0042*/ 	.short	(.L_15 - .L_14)
.L_14:
        /*0044*/ 	.word	0x00000008
.L_15:


//--------------------- .nv.callgraph             --------------------------
	.section	.nv.callgraph,"",@"SHT_CUDA_CALLGRAPH"
	.align	4
	.sectionentsize	8
	.align		4
        /*0000*/ 	.word	0x00000000
	.align		4
        /*0004*/ 	.word	0xffffffff
	.align		4
        /*0008*/ 	.word	0x00000000
	.align		4
        /*000c*/ 	.word	0xfffffffe
	.align		4
        /*0010*/ 	.word	0x00000000
	.align		4
        /*0014*/ 	.word	0xfffffffd
	.align		4
        /*0018*/ 	.word	0x00000000
	.align		4
        /*001c*/ 	.word	0xfffffffc


//--------------------- .text._Z17gpu_global_memoryPi --------------------------
	.section	.text._Z17gpu_global_memoryPi,"ax",@progbits
	.align	128
        .global         _Z17gpu_global_memoryPi
        .type           _Z17gpu_global_memoryPi,@function
        .size           _Z17gpu_global_memoryPi,(.L_x_1 - _Z17gpu_global_memoryPi)
        .other          _Z17gpu_global_memoryPi,@"STO_CUDA_ENTRY STV_DEFAULT"
_Z17gpu_global_memoryPi:
.text._Z17gpu_global_memoryPi:
[----:B------:R-:W-:Y:S01]  /*0000*/  LDC R1, c[0x0][0x37c] ;  /* 0x0000df00ff017b82 */ /* 0x000fe20000000800 */
[----:B------:R-:W0:Y:S07]  /*0010*/  S2R R5, SR_TID.X ;  /* 0x0000000000057919 */ /* 0x000e2e0000002100 */
[----:B------:R-:W0:Y:S01]  /*0020*/  LDC.64 R2, c[0x0][0x380] ;  /* 0x0000e000ff027b82 */ /* 0x000e220000000a00 */
[----:B------:R-:W1:Y:S01]  /*0030*/  LDCU.64 UR4, c[0x0][0x358] ;  /* 0x00006b00ff0477ac */ /* 0x000e620008000a00 */
[----:B0-----:R-:W-:-:S05]  /*0040*/  IMAD.WIDE.U32 R2, R5, 0x4, R2 ;  /* 0x0000000405027825 */ /* 0x001fca00078e0002 */
[----:B-1----:R-:W-:Y:S01]  /*0050*/  STG.E desc[UR4][R2.64], R5 ;  /* 0x0000000502007986 */ /* 0x002fe2000c101904 */
[----:B------:R-:W-:Y:S05]  /*0060*/  EXIT ;  /* 0x000000000000794d */ /* 0x000fea0003800000 */
.L_x_0:
[----:B------:R-:W-:-:S00]  /*0070*/  BRA `(.L_x_0) ;  /* 0xfffffffc00fc7947 */ /* 0x000fc0000383ffff */
[----:B------:R-:W-:-:S00]  /*0080*/  NOP ;  /* 0x0000000000007918 */ /* 0x000fc00000000000 */
[----:B------:R-:W-:-:S00]  /*0090*/  NOP ;  /* 0x0000000000007918 */ /* 0x000fc00000000000 */
[----:B------:R-:W-:-:S00]  /*00a0*/  NOP ;  /* 0x0000000000007918 */ /* 0x000fc00000000000 */
[----:B------:R-:W-:-:S00]  /*00b0*/  NOP ;  /* 0x0000000000007918 */ /* 0x000fc00000000000 */
[----:B------:R-:W-:-:S00]  /*00c0*/  NOP ;  /* 0x0000000000007918 */ /* 0x000fc00000000000 */
[----:B------:R-:W-:-:S00]  /*00d0*/  NOP ;  /* 0x0000000000007918 */ /* 0x000fc00000000000 */
[----:B------:R-:W-:-:S00]  /*00e0*/  NOP ;  /* 0x0000000000007918 */ /* 0x000fc00000000000 */
[----:B------:R-:W-:-:S00]  /*00f0*/  NOP ;  /* 0x0000000000007918 */ /* 0x000fc00000000000 */
.L_x_1:


//--------------------- .nv.shared.reserved.0     --------------------------
	.section	.nv.shared.reserved.0,"aw",@nobits
	.weak		__nv_reservedSMEM_offset_0_alias
	.size		__nv_reservedSMEM_offset_0_alias, 0, 64
	.other		__nv_reservedSMEM_offset_0_alias,@"STO_CUDA_RESERVED_SHARED STV_DEFAULT"
__nv_reservedSMEM_offset_0_alias:
	.zero		0
	.zero		64


//--------------------- .nv.constant0._Z17gpu_global_memoryPi --------------------------
	.section	.nv.constant0._Z17gpu_global_memoryPi,"a",@progbits
	.sectionflags	@""
	.align	4
.nv.constant0._Z17gpu_global_memoryPi:
	.zero		904


//--------------------- SYMBOLS --------------------------

	.type		.nv.reservedSmem.offset0,@object
	.size		.nv.reservedSmem.offset0,0x4
